//
// Generated by NVIDIA NVVM Compiler
//
// Compiler Build ID: CL-36424714
// Cuda compilation tools, release 13.0, V13.0.88
// Based on NVVM 20.0.0
//

.version 9.0
.target sm_100
.address_size 64

	// .globl	_Z6ConwayPiS_Pfiiii

.visible .entry _Z6ConwayPiS_Pfiiii(
	.param .u64 .ptr .align 1 _Z6ConwayPiS_Pfiiii_param_0,
	.param .u64 .ptr .align 1 _Z6ConwayPiS_Pfiiii_param_1,
	.param .u64 .ptr .align 1 _Z6ConwayPiS_Pfiiii_param_2,
	.param .u32 _Z6ConwayPiS_Pfiiii_param_3,
	.param .u32 _Z6ConwayPiS_Pfiiii_param_4,
	.param .u32 _Z6ConwayPiS_Pfiiii_param_5,
	.param .u32 _Z6ConwayPiS_Pfiiii_param_6
)
{
	.reg .pred 	%p<30>;
	.reg .b32 	%r<131>;
	.reg .b32 	%f<3>;
	.reg .b64 	%rd<54>;
	.reg .b64 	%fd<16>;

	ld.param.u64 	%rd8, [_Z6ConwayPiS_Pfiiii_param_0];
	ld.param.u64 	%rd9, [_Z6ConwayPiS_Pfiiii_param_1];
	ld.param.u64 	%rd7, [_Z6ConwayPiS_Pfiiii_param_2];
	ld.param.u32 	%r27, [_Z6ConwayPiS_Pfiiii_param_3];
	ld.param.u32 	%r28, [_Z6ConwayPiS_Pfiiii_param_4];
	cvta.to.global.u64 	%rd1, %rd9;
	cvta.to.global.u64 	%rd2, %rd8;
	mov.u32 	%r29, %ctaid.x;
	mov.u32 	%r1, %tid.x;
	mad.lo.s32 	%r2, %r28, %r29, %r1;
	add.s32 	%r30, %r27, -1;
	setp.ge.s32 	%p1, %r2, %r30;
	setp.lt.s32 	%p2, %r2, 1;
	setp.lt.s32 	%p3, %r27, 3;
	or.pred  	%p4, %p2, %p3;
	mov.f64 	%fd15, 0d0000000000000000;
	or.pred  	%p5, %p4, %p1;
	@%p5 bra 	$L__BB0_22;
	mul.lo.s32 	%r3, %r2, %r27;
	sub.s32 	%r4, %r3, %r27;
	setp.eq.s32 	%p6, %r27, 3;
	mov.b32 	%r126, 0;
	mov.b32 	%r127, 1;
	@%p6 bra 	$L__BB0_14;
	and.b32  	%r36, %r27, 2147483646;
	add.s32 	%r5, %r36, -4;
	shl.b32 	%r37, %r27, 1;
	add.s32 	%r6, %r4, %r37;
	mov.b32 	%r126, 0;
	mov.b32 	%r127, 1;
	mul.wide.u32 	%rd14, %r27, 4;
	cvt.s64.s32 	%rd23, %r4;
	mov.u32 	%r123, %r126;
$L__BB0_3:
	mov.u32 	%r9, %r123;
	mov.u32 	%r7, %r127;
	add.s32 	%r10, %r7, %r3;
	mul.wide.s32 	%rd10, %r10, 4;
	add.s64 	%rd11, %rd2, %rd10;
	ld.global.u32 	%r39, [%rd11+-4];
	mul.wide.u32 	%rd12, %r10, 4;
	add.s64 	%rd3, %rd2, %rd12;
	ld.global.u32 	%r40, [%rd3+4];
	add.s32 	%r41, %r40, %r39;
	add.s32 	%r42, %r7, %r4;
	mul.wide.s32 	%rd13, %r42, 4;
	add.s64 	%rd4, %rd2, %rd13;
	ld.global.u32 	%r43, [%rd4+-4];
	add.s32 	%r44, %r41, %r43;
	ld.global.u32 	%r45, [%rd4];
	add.s32 	%r46, %r44, %r45;
	ld.global.u32 	%r47, [%rd4+4];
	add.s32 	%r48, %r46, %r47;
	add.s32 	%r49, %r10, %r27;
	add.s64 	%rd5, %rd11, %rd14;
	ld.global.u32 	%r50, [%rd5+-4];
	add.s32 	%r51, %r48, %r50;
	mul.wide.u32 	%rd15, %r49, 4;
	add.s64 	%rd16, %rd2, %rd15;
	ld.global.u32 	%r52, [%rd16];
	add.s32 	%r53, %r51, %r52;
	ld.global.u32 	%r54, [%rd16+4];
	add.s32 	%r38, %r53, %r54;
	setp.eq.s32 	%p7, %r38, 2;
	@%p7 bra 	$L__BB0_6;
	setp.ne.s32 	%p8, %r38, 3;
	@%p8 bra 	$L__BB0_7;
	add.s64 	%rd20, %rd1, %rd12;
	mov.b32 	%r124, 1;
	st.global.u32 	[%rd20], %r124;
	bra.uni 	$L__BB0_8;
$L__BB0_6:
	ld.global.u32 	%r124, [%rd3];
	mul.wide.u32 	%rd17, %r10, 4;
	add.s64 	%rd18, %rd1, %rd17;
	st.global.u32 	[%rd18], %r124;
	bra.uni 	$L__BB0_8;
$L__BB0_7:
	add.s64 	%rd22, %rd1, %rd12;
	mov.b32 	%r124, 0;
	st.global.u32 	[%rd22], %r124;
$L__BB0_8:
	ld.global.u32 	%r58, [%rd3];
	setp.ne.s32 	%p9, %r124, %r58;
	selp.u32 	%r59, 1, 0, %p9;
	add.s32 	%r13, %r126, %r59;
	ld.global.u32 	%r60, [%rd3+8];
	add.s32 	%r61, %r60, %r58;
	ld.global.u32 	%r62, [%rd4];
	add.s32 	%r63, %r61, %r62;
	cvt.u64.u32 	%rd24, %r7;
	add.s64 	%rd25, %rd24, %rd23;
	shl.b64 	%rd26, %rd25, 2;
	add.s64 	%rd27, %rd2, %rd26;
	ld.global.u32 	%r64, [%rd27+4];
	add.s32 	%r65, %r63, %r64;
	ld.global.u32 	%r66, [%rd27+8];
	add.s32 	%r67, %r65, %r66;
	ld.global.u32 	%r68, [%rd5];
	add.s32 	%r69, %r67, %r68;
	cvt.u64.u32 	%rd28, %r6;
	add.s64 	%rd29, %rd24, %rd28;
	shl.b64 	%rd30, %rd29, 2;
	add.s64 	%rd31, %rd2, %rd30;
	ld.global.u32 	%r70, [%rd31+4];
	add.s32 	%r71, %r69, %r70;
	ld.global.u32 	%r72, [%rd31+8];
	add.s32 	%r57, %r71, %r72;
	setp.eq.s32 	%p10, %r57, 3;
	@%p10 bra 	$L__BB0_11;
	setp.ne.s32 	%p11, %r57, 2;
	@%p11 bra 	$L__BB0_12;
	ld.global.u32 	%r125, [%rd3+4];
	mul.wide.u32 	%rd32, %r10, 4;
	add.s64 	%rd33, %rd1, %rd32;
	st.global.u32 	[%rd33+4], %r125;
	bra.uni 	$L__BB0_13;
$L__BB0_11:
	mul.wide.u32 	%rd34, %r10, 4;
	add.s64 	%rd35, %rd1, %rd34;
	mov.b32 	%r125, 1;
	st.global.u32 	[%rd35+4], %r125;
	bra.uni 	$L__BB0_13;
$L__BB0_12:
	mul.wide.u32 	%rd36, %r10, 4;
	add.s64 	%rd37, %rd1, %rd36;
	mov.b32 	%r125, 0;
	st.global.u32 	[%rd37+4], %r125;
$L__BB0_13:
	ld.global.u32 	%r75, [%rd3+4];
	setp.ne.s32 	%p12, %r125, %r75;
	selp.u32 	%r76, 1, 0, %p12;
	add.s32 	%r126, %r13, %r76;
	add.s32 	%r127, %r7, 2;
	add.s32 	%r123, %r7, 1;
	setp.ne.s32 	%p13, %r9, %r5;
	@%p13 bra 	$L__BB0_3;
$L__BB0_14:
	and.b32  	%r77, %r27, 1;
	setp.eq.b32 	%p14, %r77, 1;
	not.pred 	%p15, %p14;
	@%p15 bra 	$L__BB0_21;
	add.s32 	%r22, %r127, %r3;
	mul.wide.s32 	%rd38, %r22, 4;
	add.s64 	%rd39, %rd2, %rd38;
	ld.global.u32 	%r79, [%rd39+-4];
	mul.wide.u32 	%rd40, %r22, 4;
	add.s64 	%rd6, %rd2, %rd40;
	ld.global.u32 	%r80, [%rd6+4];
	add.s32 	%r81, %r80, %r79;
	add.s32 	%r82, %r127, %r4;
	mul.wide.s32 	%rd41, %r82, 4;
	add.s64 	%rd42, %rd2, %rd41;
	ld.global.u32 	%r83, [%rd42+-4];
	add.s32 	%r84, %r81, %r83;
	ld.global.u32 	%r85, [%rd42];
	add.s32 	%r86, %r84, %r85;
	ld.global.u32 	%r87, [%rd42+4];
	add.s32 	%r88, %r86, %r87;
	add.s32 	%r89, %r22, %r27;
	mul.wide.u32 	%rd43, %r27, 4;
	add.s64 	%rd44, %rd39, %rd43;
	ld.global.u32 	%r90, [%rd44+-4];
	add.s32 	%r91, %r88, %r90;
	mul.wide.u32 	%rd45, %r89, 4;
	add.s64 	%rd46, %rd2, %rd45;
	ld.global.u32 	%r92, [%rd46];
	add.s32 	%r93, %r91, %r92;
	ld.global.u32 	%r94, [%rd46+4];
	add.s32 	%r78, %r93, %r94;
	setp.eq.s32 	%p16, %r78, 3;
	@%p16 bra 	$L__BB0_18;
	setp.ne.s32 	%p17, %r78, 2;
	@%p17 bra 	$L__BB0_19;
	ld.global.u32 	%r129, [%rd6];
	add.s64 	%rd48, %rd1, %rd40;
	st.global.u32 	[%rd48], %r129;
	bra.uni 	$L__BB0_20;
$L__BB0_18:
	add.s64 	%rd50, %rd1, %rd40;
	mov.b32 	%r129, 1;
	st.global.u32 	[%rd50], %r129;
	bra.uni 	$L__BB0_20;
$L__BB0_19:
	add.s64 	%rd52, %rd1, %rd40;
	mov.b32 	%r129, 0;
	st.global.u32 	[%rd52], %r129;
$L__BB0_20:
	ld.global.u32 	%r97, [%rd6];
	setp.ne.s32 	%p18, %r129, %r97;
	selp.u32 	%r98, 1, 0, %p18;
	add.s32 	%r126, %r126, %r98;
$L__BB0_21:
	cvt.rn.f64.u32 	%fd15, %r126;
$L__BB0_22:
	// begin inline asm
	mov.b64 {%r99,%r100}, %fd15;
	// end inline asm
	shfl.sync.down.b32	%r102|%p19, %r100, 16, 31, -1;
	shfl.sync.down.b32	%r101|%p20, %r99, 16, 31, -1;
	// begin inline asm
	mov.b64 %fd6, {%r101,%r102};
	// end inline asm
	add.f64 	%fd7, %fd15, %fd6;
	// begin inline asm
	mov.b64 {%r103,%r104}, %fd7;
	// end inline asm
	shfl.sync.down.b32	%r106|%p21, %r104, 8, 31, -1;
	shfl.sync.down.b32	%r105|%p22, %r103, 8, 31, -1;
	// begin inline asm
	mov.b64 %fd8, {%r105,%r106};
	// end inline asm
	add.f64 	%fd9, %fd7, %fd8;
	// begin inline asm
	mov.b64 {%r107,%r108}, %fd9;
	// end inline asm
	shfl.sync.down.b32	%r110|%p23, %r108, 4, 31, -1;
	shfl.sync.down.b32	%r109|%p24, %r107, 4, 31, -1;
	// begin inline asm
	mov.b64 %fd10, {%r109,%r110};
	// end inline asm
	add.f64 	%fd11, %fd9, %fd10;
	// begin inline asm
	mov.b64 {%r111,%r112}, %fd11;
	// end inline asm
	shfl.sync.down.b32	%r114|%p25, %r112, 2, 31, -1;
	shfl.sync.down.b32	%r113|%p26, %r111, 2, 31, -1;
	// begin inline asm
	mov.b64 %fd12, {%r113,%r114};
	// end inline asm
	add.f64 	%fd13, %fd11, %fd12;
	// begin inline asm
	mov.b64 {%r115,%r116}, %fd13;
	// end inline asm
	shfl.sync.down.b32	%r118|%p27, %r116, 1, 31, -1;
	shfl.sync.down.b32	%r117|%p28, %r115, 1, 31, -1;
	// begin inline asm
	mov.b64 %fd14, {%r117,%r118};
	// end inline asm
	add.f64 	%fd3, %fd13, %fd14;
	and.b32  	%r119, %r1, 31;
	setp.ne.s32 	%p29, %r119, 0;
	@%p29 bra 	$L__BB0_24;
	cvt.rzi.s32.f64 	%r120, %fd3;
	cvt.rn.f32.s32 	%f1, %r120;
	cvta.to.global.u64 	%rd53, %rd7;
	atom.global.add.f32 	%f2, [%rd53], %f1;
$L__BB0_24:
	ret;

}


// ===== COMPILED SASS (sm_100) =====

	.target	sm_100

	.elftype	@"ET_EXEC"


//--------------------- .note.nv.tkinfo           --------------------------
	.section	.note.nv.tkinfo,"",@"SHT_NOTE"
	.sectionflags	@"SHF_NOTE_NV_TKINFO"
	.tkinfo
        /*0018*/ 	.word	0x00000002
        /*0030*/ 	.string	""
        /*0030*/ 	.string	"ptxas"
        /*0030*/ 	.string	"Cuda compilation tools, release 13.0, V13.0.88"
        /*0030*/ 	.string	"Build cuda_13.0.r13.0/compiler.36424714_0"
        /*0030*/ 	.string	"-arch sm_100 -m 64 "



//--------------------- .note.nv.cuinfo           --------------------------
	.section	.note.nv.cuinfo,"",@"SHT_NOTE"
	.sectionflags	@"SHF_NOTE_NV_CUINFO"
        /*0018*/ 	.short	0x0002
        /*001a*/ 	.short	0x0064
        /*001c*/ 	.short	0x0082
	.zero		2


//--------------------- .nv.info                  --------------------------
	.section	.nv.info,"",@"SHT_CUDA_INFO"
	.align	4


	//----- nvinfo : EIATTR_REGCOUNT
	.align		4
        /*0000*/ 	.byte	0x04, 0x2f
        /*0002*/ 	.short	(.L_1 - .L_0)
	.align		4
.L_0:
        /*0004*/ 	.word	index@(_Z6ConwayPiS_Pfiiii)
        /*0008*/ 	.word	0x00000020


	//----- nvinfo : EIATTR_FRAME_SIZE
	.align		4
.L_1:
        /*000c*/ 	.byte	0x04, 0x11
        /*000e*/ 	.short	(.L_3 - .L_2)
	.align		4
.L_2:
        /*0010*/ 	.word	index@(_Z6ConwayPiS_Pfiiii)
        /*0014*/ 	.word	0x00000000


	//----- nvinfo : EIATTR_MIN_STACK_SIZE
	.align		4
.L_3:
        /*0018*/ 	.byte	0x04, 0x12
        /*001a*/ 	.short	(.L_5 - .L_4)
	.align		4
.L_4:
        /*001c*/ 	.word	index@(_Z6ConwayPiS_Pfiiii)
        /*0020*/ 	.word	0x00000000
.L_5:


//--------------------- .nv.compat                --------------------------
	.section	.nv.compat,"",@"SHT_CUDA_COMPAT_INFO"
	.align	4
        /*0000*/ 	.byte	0x02, 0x09, 0x00, 0x00, 0x02, 0x02, 0x01, 0x00, 0x02, 0x05, 0x05, 0x00, 0x03, 0x07, 0x01, 0x01
        /*0010*/ 	.byte	0x02, 0x03, 0x00, 0x00, 0x02, 0x06, 0x01, 0x00, 0x04, 0x0b, 0x08, 0x00, 0x01, 0x00, 0x00, 0x00
        /*0020*/ 	.byte	0x00, 0x00, 0x00, 0x00


//--------------------- .nv.info._Z6ConwayPiS_Pfiiii --------------------------
	.section	.nv.info._Z6ConwayPiS_Pfiiii,"",@"SHT_CUDA_INFO"
	.sectionflags	@""
	.align	4


	//----- nvinfo : EIATTR_CUDA_API_VERSION
	.align		4
        /*0000*/ 	.byte	0x04, 0x37
        /*0002*/ 	.short	(.L_7 - .L_6)
.L_6:
        /*0004*/ 	.word	0x00000082


	//----- nvinfo : EIATTR_KPARAM_INFO
	.align		4
.L_7:
        /*0008*/ 	.byte	0x04, 0x17
        /*000a*/ 	.short	(.L_9 - .L_8)
.L_8:
        /*000c*/ 	.word	0x00000000
        /*0010*/ 	.short	0x0006
        /*0012*/ 	.short	0x0024
        /*0014*/ 	.byte	0x00, 0xf0, 0x11, 0x00


	//----- nvinfo : EIATTR_KPARAM_INFO
	.align		4
.L_9:
        /*0018*/ 	.byte	0x04, 0x17
        /*001a*/ 	.short	(.L_11 - .L_10)
.L_10:
        /*001c*/ 	.word	0x00000000
        /*0020*/ 	.short	0x0005
        /*0022*/ 	.short	0x0020
        /*0024*/ 	.byte	0x00, 0xf0, 0x11, 0x00


	//----- nvinfo : EIATTR_KPARAM_INFO
	.align		4
.L_11:
        /*0028*/ 	.byte	0x04, 0x17
        /*002a*/ 	.short	(.L_13 - .L_12)
.L_12:
        /*002c*/ 	.word	0x00000000
        /*0030*/ 	.short	0x0004
        /*0032*/ 	.short	0x001c
        /*0034*/ 	.byte	0x00, 0xf0, 0x11, 0x00


	//----- nvinfo : EIATTR_KPARAM_INFO
	.align		4
.L_13:
        /*0038*/ 	.byte	0x04, 0x17
        /*003a*/ 	.short	(.L_15 - .L_14)
.L_14:
        /*003c*/ 	.word	0x00000000
        /*0040*/ 	.short	0x0003
        /*0042*/ 	.short	0x0018
        /*0044*/ 	.byte	0x00, 0xf0, 0x11, 0x00


	//----- nvinfo : EIATTR_KPARAM_INFO
	.align		4
.L_15:
        /*0048*/ 	.byte	0x04, 0x17
        /*004a*/ 	.short	(.L_17 - .L_16)
.L_16:
        /*004c*/ 	.word	0x00000000
        /*0050*/ 	.short	0x0002
        /*0052*/ 	.short	0x0010
        /*0054*/ 	.byte	0x00, 0xf5, 0x21, 0x00


	//----- nvinfo : EIATTR_KPARAM_INFO
	.align		4
.L_17:
        /*0058*/ 	.byte	0x04, 0x17
        /*005a*/ 	.short	(.L_19 - .L_18)
.L_18:
        /*005c*/ 	.word	0x00000000
        /*0060*/ 	.short	0x0001
        /*0062*/ 	.short	0x0008
        /*0064*/ 	.byte	0x00, 0xf5, 0x21, 0x00


	//----- nvinfo : EIATTR_KPARAM_INFO
	.align		4
.L_19:
        /*0068*/ 	.byte	0x04, 0x17
        /*006a*/ 	.short	(.L_21 - .L_20)
.L_20:
        /*006c*/ 	.word	0x00000000
        /*0070*/ 	.short	0x0000
        /*0072*/ 	.short	0x0000
        /*0074*/ 	.byte	0x00, 0xf5, 0x21, 0x00


	//----- nvinfo : EIATTR_SPARSE_MMA_MASK
	.align		4
.L_21:
        /*0078*/ 	.byte	0x03, 0x50
        /*007a*/ 	.short	0x0000


	//----- nvinfo : EIATTR_MAXREG_COUNT
	.align		4
        /*007c*/ 	.byte	0x03, 0x1b
        /*007e*/ 	.short	0x00ff


	//----- nvinfo : EIATTR_MERCURY_ISA_VERSION
	.align		4
        /*0080*/ 	.byte	0x03, 0x5f
        /*0082*/ 	.short	0x0101


	//----- nvinfo : EIATTR_COOP_GROUP_MASK_REGIDS
	.align		4
        /*0084*/ 	.byte	0x04, 0x29
        /*0086*/ 	.short	(.L_23 - .L_22)


	//   ....[0]....
.L_22:
        /*0088*/ 	.word	0xffffffff


	//   ....[1]....
        /*008c*/ 	.word	0xffffffff


	//   ....[2]....
        /*0090*/ 	.word	0xffffffff


	//   ....[3]....
        /*0094*/ 	.word	0xffffffff


	//   ....[4]....
        /*0098*/ 	.word	0xffffffff


	//   ....[5]....
        /*009c*/ 	.word	0xffffffff


	//   ....[6]....
        /*00a0*/ 	.word	0xffffffff


	//   ....[7]....
        /*00a4*/ 	.word	0xffffffff


	//   ....[8]....
        /*00a8*/ 	.word	0xffffffff


	//   ....[9]....
        /*00ac*/ 	.word	0xffffffff


	//----- nvinfo : EIATTR_COOP_GROUP_INSTR_OFFSETS
	.align		4
.L_23:
        /*00b0*/ 	.byte	0x04, 0x28
        /*00b2*/ 	.short	(.L_25 - .L_24)


	//   ....[0]....
.L_24:
        /*00b4*/ 	.word	0x00000a40


	//   ....[1]....
        /*00b8*/ 	.word	0x00000a60


	//   ....[2]....
        /*00bc*/ 	.word	0x00000a80


	//   ....[3]....
        /*00c0*/ 	.word	0x00000a90


	//   ....[4]....
        /*00c4*/ 	.word	0x00000ab0


	//   ....[5]....
        /*00c8*/ 	.word	0x00000ac0


	//   ....[6]....
        /*00cc*/ 	.word	0x00000ae0


	//   ....[7]....
        /*00d0*/ 	.word	0x00000af0


	//   ....[8]....
        /*00d4*/ 	.word	0x00000b10


	//   ....[9]....
        /*00d8*/ 	.word	0x00000b20


	//----- nvinfo : EIATTR_VRC_CTA_INIT_COUNT
	.align		4
.L_25:
        /*00dc*/ 	.byte	0x02, 0x4a
	.zero		1
	.zero		1


	//----- nvinfo : EIATTR_EXIT_INSTR_OFFSETS
	.align		4
        /*00e0*/ 	.byte	0x04, 0x1c
        /*00e2*/ 	.short	(.L_27 - .L_26)


	//   ....[0]....
.L_26:
        /*00e4*/ 	.word	0x00000b40


	//   ....[1]....
        /*00e8*/ 	.word	0x00000b90


	//----- nvinfo : EIATTR_CRS_STACK_SIZE
	.align		4
.L_27:
        /*00ec*/ 	.byte	0x04, 0x1e
        /*00ee*/ 	.short	(.L_29 - .L_28)
.L_28:
        /*00f0*/ 	.word	0x00000000


	//----- nvinfo : EIATTR_CBANK_PARAM_SIZE
	.align		4
.L_29:
        /*00f4*/ 	.byte	0x03, 0x19
        /*00f6*/ 	.short	0x0028


	//----- nvinfo : EIATTR_PARAM_CBANK
	.align		4
        /*00f8*/ 	.byte	0x04, 0x0a
        /*00fa*/ 	.short	(.L_31 - .L_30)
	.align		4
.L_30:
        /*00fc*/ 	.word	index@(.nv.constant0._Z6ConwayPiS_Pfiiii)
        /*0100*/ 	.short	0x0380
        /*0102*/ 	.short	0x0028


	//----- nvinfo : EIATTR_SW_WAR
	.align		4
.L_31:
        /*0104*/ 	.byte	0x04, 0x36
        /*0106*/ 	.short	(.L_33 - .L_32)
.L_32:
        /*0108*/ 	.word	0x00000008
.L_33:


//--------------------- .nv.callgraph             --------------------------
	.section	.nv.callgraph,"",@"SHT_CUDA_CALLGRAPH"
	.align	4
	.sectionentsize	8
	.align		4
        /*0000*/ 	.word	0x00000000
	.align		4
        /*0004*/ 	.word	0xffffffff
	.align		4
        /*0008*/ 	.word	0x00000000
	.align		4
        /*000c*/ 	.word	0xfffffffe
	.align		4
        /*0010*/ 	.word	0x00000000
	.align		4
        /*0014*/ 	.word	0xfffffffd
	.align		4
        /*0018*/ 	.word	0x00000000
	.align		4
        /*001c*/ 	.word	0xfffffffc


//--------------------- .text._Z6ConwayPiS_Pfiiii --------------------------
	.section	.text._Z6ConwayPiS_Pfiiii,"ax",@progbits
	.align	128
        .global         _Z6ConwayPiS_Pfiiii
        .type           _Z6ConwayPiS_Pfiiii,@function
        .size           _Z6ConwayPiS_Pfiiii,(.L_x_18 - _Z6ConwayPiS_Pfiiii)
        .other          _Z6ConwayPiS_Pfiiii,@"STO_CUDA_ENTRY STV_DEFAULT"
_Z6ConwayPiS_Pfiiii:
.text._Z6ConwayPiS_Pfiiii:
[----:B------:R-:W-:Y:S01]  /*0000*/  LDC R1, c[0x0][0x37c] ;  /* 0x0000df00ff017b82 */ /* 0x000fe20000000800 */
[----:B------:R-:W0:Y:S07]  /*0010*/  S2R R0, SR_TID.X ;  /* 0x0000000000007919 */ /* 0x000e2e0000002100 */
[----:B------:R-:W0:Y:S01]  /*0020*/  S2UR UR6, SR_CTAID.X ;  /* 0x00000000000679c3 */ /* 0x000e220000002500 */
[----:B------:R-:W1:Y:S01]  /*0030*/  LDCU.64 UR4, c[0x0][0x358] ;  /* 0x00006b00ff0477ac */ /* 0x000e620008000a00 */
[----:B------:R-:W-:Y:S01]  /*0040*/  BSSY.RECONVERGENT B0, `(.L_x_0) ;  /* 0x000009f000007945 */ /* 0x000fe20003800200 */
[----:B------:R-:W-:Y:S01]  /*0050*/  CS2R R18, SRZ ;  /* 0x0000000000127805 */ /* 0x000fe2000001ff00 */
[----:B------:R-:W2:Y:S04]  /*0060*/  LDCU UR8, c[0x0][0x398] ;  /* 0x00007300ff0877ac */ /* 0x000ea80008000800 */
[----:B------:R-:W0:Y:S02]  /*0070*/  LDC.64 R2, c[0x0][0x398] ;  /* 0x0000e600ff027b82 */ /* 0x000e240000000a00 */
[----:B0-----:R-:W-:Y:S01]  /*0080*/  IMAD R3, R3, UR6, R0 ;  /* 0x0000000603037c24 */ /* 0x001fe2000f8e0200 */
[C---:B------:R-:W-:Y:S01]  /*0090*/  ISETP.GE.AND P0, PT, R2.reuse, 0x3, PT ;  /* 0x000000030200780c */ /* 0x040fe20003f06270 */
[----:B------:R-:W-:Y:S01]  /*00a0*/  VIADD R4, R2, 0xffffffff ;  /* 0xffffffff02047836 */ /* 0x000fe20000000000 */
[----:B------:R-:W0:Y:S02]  /*00b0*/  LDCU.64 UR6, c[0x0][0x380] ;  /* 0x00007000ff0677ac */ /* 0x000e240008000a00 */
[----:B------:R-:W-:-:S04]  /*00c0*/  ISETP.LT.OR P0, PT, R3, 0x1, !P0 ;  /* 0x000000010300780c */ /* 0x000fc80004701670 */
[----:B------:R-:W-:-:S13]  /*00d0*/  ISETP.GE.OR P0, PT, R3, R4, P0 ;  /* 0x000000040300720c */ /* 0x000fda0000706670 */
[----:B012---:R-:W-:Y:S05]  /*00e0*/  @P0 BRA `(.L_x_1) ;  /* 0x0000000800500947 */ /* 0x007fea0003800000 */
[----:B------:R-:W-:Y:S01]  /*00f0*/  ISETP.NE.AND P0, PT, R2, 0x3, PT ;  /* 0x000000030200780c */ /* 0x000fe20003f05270 */
[----:B------:R-:W-:Y:S02]  /*0100*/  IMAD R19, R3, R2, -R2 ;  /* 0x0000000203137224 */ /* 0x000fe400078e0a02 */
[----:B------:R-:W-:Y:S02]  /*0110*/  IMAD.MOV.U32 R18, RZ, RZ, RZ ;  /* 0x000000ffff127224 */ /* 0x000fe400078e00ff */
[----:B------:R-:W-:-:S08]  /*0120*/  IMAD.MOV.U32 R20, RZ, RZ, 0x1 ;  /* 0x00000001ff147424 */ /* 0x000fd000078e00ff */
[----:B------:R-:W-:Y:S05]  /*0130*/  @!P0 BRA `(.L_x_2) ;  /* 0x0000000400688947 */ /* 0x000fea0003800000 */
[----:B------:R-:W0:Y:S01]  /*0140*/  LDC.64 R4, c[0x0][0x388] ;  /* 0x0000e200ff047b82 */ /* 0x000e220000000a00 */
[C---:B------:R-:W-:Y:S01]  /*0150*/  LOP3.LUT R23, R2.reuse, 0x7ffffffe, RZ, 0xc0, !PT ;  /* 0x7ffffffe02177812 */ /* 0x040fe200078ec0ff */
[----:B------:R-:W-:Y:S01]  /*0160*/  IMAD.MOV.U32 R18, RZ, RZ, RZ ;  /* 0x000000ffff127224 */ /* 0x000fe200078e00ff */
[----:B------:R-:W-:Y:S01]  /*0170*/  LEA R21, R2, R19, 0x1 ;  /* 0x0000001302157211 */ /* 0x000fe200078e08ff */
[----:B------:R-:W-:Y:S01]  /*0180*/  IMAD.MOV.U32 R20, RZ, RZ, 0x1 ;  /* 0x00000001ff147424 */ /* 0x000fe200078e00ff */
[----:B------:R-:W-:Y:S01]  /*0190*/  IADD3 R23, PT, PT, R23, -0x4, RZ ;  /* 0xfffffffc17177810 */ /* 0x000fe20007ffe0ff */
[----:B------:R-:W-:Y:S02]  /*01a0*/  IMAD.MOV.U32 R22, RZ, RZ, RZ ;  /* 0x000000ffff167224 */ /* 0x000fe400078e00ff */
[----:B------:R-:W1:Y:S05]  /*01b0*/  LDC.64 R6, c[0x0][0x380] ;  /* 0x0000e000ff067b82 */ /* 0x000e6a0000000a00 */
.L_x_10:
[----:B------:R-:W-:Y:S02]  /*01c0*/  IMAD.U32 R2, RZ, RZ, UR8 ;  /* 0x00000008ff027e24 */ /* 0x000fe4000f8e00ff */
[--C-:B0-----:R-:W-:Y:S02]  /*01d0*/  IMAD.IADD R13, R19, 0x1, R20.reuse ;  /* 0x00000001130d7824 */ /* 0x101fe400078e0214 */
[----:B------:R-:W-:Y:S02]  /*01e0*/  IMAD R27, R3, R2, R20 ;  /* 0x00000002031b7224 */ /* 0x000fe400078e0214 */
[----:B-1----:R-:W-:-:S04]  /*01f0*/  IMAD.WIDE R12, R13, 0x4, R6 ;  /* 0x000000040d0c7825 */ /* 0x002fc800078e0206 */
[C-C-:B------:R-:W-:Y:S01]  /*0200*/  IMAD.WIDE R16, R27.reuse, 0x4, R6.reuse ;  /* 0x000000041b107825 */ /* 0x140fe200078e0206 */
[----:B--23--:R-:W2:Y:S03]  /*0210*/  LDG.E R14, desc[UR4][R12.64+-0x4] ;  /* 0xfffffc040c0e7981 */ /* 0x00cea6000c1e1900 */
[C---:B------:R-:W-:Y:S01]  /*0220*/  IMAD.WIDE.U32 R8, R27.reuse, 0x4, R6 ;  /* 0x000000041b087825 */ /* 0x040fe200078e0006 */
[----:B------:R-:W2:Y:S04]  /*0230*/  LDG.E R10, desc[UR4][R16.64+-0x4] ;  /* 0xfffffc04100a7981 */ /* 0x000ea8000c1e1900 */
[----:B------:R-:W2:Y:S04]  /*0240*/  LDG.E R11, desc[UR4][R8.64+0x4] ;  /* 0x00000404080b7981 */ /* 0x000ea8000c1e1900 */
[----:B------:R-:W3:Y:S04]  /*0250*/  LDG.E R24, desc[UR4][R12.64] ;  /* 0x000000040c187981 */ /* 0x000ee8000c1e1900 */
[----:B------:R-:W3:Y:S01]  /*0260*/  LDG.E R25, desc[UR4][R12.64+0x4] ;  /* 0x000004040c197981 */ /* 0x000ee2000c1e1900 */
[----:B------:R-:W-:Y:S01]  /*0270*/  IMAD.IADD R15, R27, 0x1, R2 ;  /* 0x000000011b0f7824 */ /* 0x000fe200078e0202 */
[----:B--2---:R-:W-:Y:S01]  /*0280*/  IADD3 R26, PT, PT, R14, R11, R10 ;  /* 0x0000000b0e1a7210 */ /* 0x004fe20007ffe00a */
[----:B------:R-:W-:-:S04]  /*0290*/  IMAD.WIDE.U32 R10, R2, 0x4, R16 ;  /* 0x00000004020a7825 */ /* 0x000fc800078e0010 */
[----:B------:R-:W-:Y:S01]  /*02a0*/  IMAD.WIDE.U32 R14, R15, 0x4, R6 ;  /* 0x000000040f0e7825 */ /* 0x000fe200078e0006 */
[----:B---3--:R-:W-:Y:S02]  /*02b0*/  IADD3 R24, PT, PT, R25, R26, R24 ;  /* 0x0000001a19187210 */ /* 0x008fe40007ffe018 */
[----:B------:R-:W2:Y:S04]  /*02c0*/  LDG.E R25, desc[UR4][R10.64+-0x4] ;  /* 0xfffffc040a197981 */ /* 0x000ea8000c1e1900 */
[----:B------:R-:W2:Y:S04]  /*02d0*/  LDG.E R26, desc[UR4][R14.64] ;  /* 0x000000040e1a7981 */ /* 0x000ea8000c1e1900 */
[----:B------:R-:W3:Y:S01]  /*02e0*/  LDG.E R17, desc[UR4][R14.64+0x4] ;  /* 0x000004040e117981 */ /* 0x000ee2000c1e1900 */
[----:B------:R-:W-:Y:S01]  /*02f0*/  BSSY.RECONVERGENT B1, `(.L_x_3) ;  /* 0x0000010000017945 */ /* 0x000fe20003800200 */
[----:B--2---:R-:W-:-:S04]  /*0300*/  IADD3 R24, PT, PT, R26, R24, R25 ;  /* 0x000000181a187210 */ /* 0x004fc80007ffe019 */
[----:B---3--:R-:W-:-:S04]  /*0310*/  IADD3 R17, PT, PT, R24, R17, RZ ;  /* 0x0000001118117210 */ /* 0x008fc80007ffe0ff */
[----:B------:R-:W-:-:S13]  /*0320*/  ISETP.NE.AND P0, PT, R17, 0x2, PT ;  /* 0x000000021100780c */ /* 0x000fda0003f05270 */
[----:B------:R-:W-:Y:S05]  /*0330*/  @!P0 BRA `(.L_x_4) ;  /* 0x0000000000208947 */ /* 0x000fea0003800000 */
[----:B------:R-:W-:Y:S01]  /*0340*/  ISETP.NE.AND P0, PT, R17, 0x3, PT ;  /* 0x000000031100780c */ /* 0x000fe20003f05270 */
[----:B0-----:R-:W-:-:S12]  /*0350*/  IMAD.WIDE.U32 R14, R27, 0x4, R4 ;  /* 0x000000041b0e7825 */ /* 0x001fd800078e0004 */
[----:B------:R-:W-:Y:S02]  /*0360*/  @!P0 IMAD.MOV.U32 R17, RZ, RZ, 0x1 ;  /* 0x00000001ff118424 */ /* 0x000fe400078e00ff */
[----:B------:R-:W-:Y:S02]  /*0370*/  @!P0 IMAD.MOV.U32 R25, RZ, RZ, 0x1 ;  /* 0x00000001ff198424 */ /* 0x000fe400078e00ff */
[----:B------:R-:W-:Y:S01]  /*0380*/  @P0 IMAD.MOV.U32 R25, RZ, RZ, RZ ;  /* 0x000000ffff190224 */ /* 0x000fe200078e00ff */
[----:B------:R0:W-:Y:S04]  /*0390*/  @!P0 STG.E desc[UR4][R14.64], R17 ;  /* 0x000000110e008986 */ /* 0x0001e8000c101904 */
[----:B------:R0:W-:Y:S01]  /*03a0*/  @P0 STG.E desc[UR4][R14.64], RZ ;  /* 0x000000ff0e000986 */ /* 0x0001e2000c101904 */
[----:B------:R-:W-:Y:S05]  /*03b0*/  BRA `(.L_x_5) ;  /* 0x00000000000c7947 */ /* 0x000fea0003800000 */
.L_x_4:
[----:B------:R-:W2:Y:S01]  /*03c0*/  LDG.E R25, desc[UR4][R8.64] ;  /* 0x0000000408197981 */ /* 0x000ea2000c1e1900 */
[----:B0-----:R-:W-:-:S05]  /*03d0*/  IMAD.WIDE.U32 R14, R27, 0x4, R4 ;  /* 0x000000041b0e7825 */ /* 0x001fca00078e0004 */
[----:B--2---:R1:W-:Y:S02]  /*03e0*/  STG.E desc[UR4][R14.64], R25 ;  /* 0x000000190e007986 */ /* 0x0043e4000c101904 */
.L_x_5:
[----:B------:R-:W-:Y:S05]  /*03f0*/  BSYNC.RECONVERGENT B1 ;  /* 0x0000000000017941 */ /* 0x000fea0003800200 */
.L_x_3:
[----:B------:R2:W3:Y:S04]  /*0400*/  LDG.E R12, desc[UR4][R12.64] ;  /* 0x000000040c0c7981 */ /* 0x0004e8000c1e1900 */
[----:B------:R-:W3:Y:S04]  /*0410*/  LDG.E R24, desc[UR4][R8.64] ;  /* 0x0000000408187981 */ /* 0x000ee8000c1e1900 */
[----:B------:R-:W3:Y:S01]  /*0420*/  LDG.E R29, desc[UR4][R8.64+0x8] ;  /* 0x00000804081d7981 */ /* 0x000ee2000c1e1900 */
[----:B0-----:R-:W-:-:S03]  /*0430*/  IADD3 R17, P0, PT, R19, R20, RZ ;  /* 0x0000001413117210 */ /* 0x001fc60007f1e0ff */
[----:B------:R-:W4:Y:S01]  /*0440*/  LDG.E R10, desc[UR4][R10.64] ;  /* 0x000000040a0a7981 */ /* 0x000f22000c1e1900 */
[----:B------:R-:W-:Y:S02]  /*0450*/  LEA.HI.X.SX32 R26, R19, RZ, 0x1, P0 ;  /* 0x000000ff131a7211 */ /* 0x000fe400000f0eff */
[----:B------:R-:W-:-:S04]  /*0460*/  LEA R16, P0, R17, UR6, 0x2 ;  /* 0x0000000611107c11 */ /* 0x000fc8000f8010ff */
[----:B------:R-:W-:Y:S02]  /*0470*/  LEA.HI.X R17, R17, UR7, R26, 0x2, P0 ;  /* 0x0000000711117c11 */ /* 0x000fe400080f141a */
[----:B------:R-:W-:-:S03]  /*0480*/  IADD3 R28, P0, PT, R21, R20, RZ ;  /* 0x00000014151c7210 */ /* 0x000fc60007f1e0ff */
[----:B------:R-:W5:Y:S01]  /*0490*/  LDG.E R26, desc[UR4][R16.64+0x4] ;  /* 0x00000404101a7981 */ /* 0x000f62000c1e1900 */
[----:B--2---:R-:W-:-:S03]  /*04a0*/  IADD3.X R13, PT, PT, RZ, RZ, RZ, P0, !PT ;  /* 0x000000ffff0d7210 */ /* 0x004fc600007fe4ff */
[----:B------:R-:W5:Y:S01]  /*04b0*/  LDG.E R27, desc[UR4][R16.64+0x8] ;  /* 0x00000804101b7981 */ /* 0x000f62000c1e1900 */
[----:B---3--:R-:W-:Y:S02]  /*04c0*/  IADD3 R29, PT, PT, R12, R29, R24 ;  /* 0x0000001d0c1d7210 */ /* 0x008fe40007ffe018 */
[----:B------:R-:W-:-:S04]  /*04d0*/  LEA R12, P0, R28, UR6, 0x2 ;  /* 0x000000061c0c7c11 */ /* 0x000fc8000f8010ff */
[----:B------:R-:W-:-:S05]  /*04e0*/  LEA.HI.X R13, R28, UR7, R13, 0x2, P0 ;  /* 0x000000071c0d7c11 */ /* 0x000fca00080f140d */
[----:B------:R-:W4:Y:S04]  /*04f0*/  LDG.E R28, desc[UR4][R12.64+0x4] ;  /* 0x000004040c1c7981 */ /* 0x000f28000c1e1900 */
[----:B------:R-:W2:Y:S01]  /*0500*/  LDG.E R13, desc[UR4][R12.64+0x8] ;  /* 0x000008040c0d7981 */ /* 0x000ea2000c1e1900 */
[----:B-----5:R-:W-:Y:S02]  /*0510*/  IADD3 R27, PT, PT, R27, R29, R26 ;  /* 0x0000001d1b1b7210 */ /* 0x020fe40007ffe01a */
[----:B------:R-:W-:Y:S01]  /*0520*/  ISETP.NE.AND P0, PT, R25, R24, PT ;  /* 0x000000181900720c */ /* 0x000fe20003f05270 */
[----:B------:R-:W-:Y:S01]  /*0530*/  BSSY.RECONVERGENT B1, `(.L_x_6) ;  /* 0x0000012000017945 */ /* 0x000fe20003800200 */
[----:B----4-:R-:W-:-:S05]  /*0540*/  IADD3 R10, PT, PT, R28, R27, R10 ;  /* 0x0000001b1c0a7210 */ /* 0x010fca0007ffe00a */
[----:B--2---:R-:W-:-:S05]  /*0550*/  IMAD.IADD R11, R10, 0x1, R13 ;  /* 0x000000010a0b7824 */ /* 0x004fca00078e020d */
[----:B------:R-:W-:Y:S01]  /*0560*/  ISETP.NE.AND P1, PT, R11, 0x3, PT ;  /* 0x000000030b00780c */ /* 0x000fe20003f25270 */
[C---:B------:R-:W-:Y:S01]  /*0570*/  VIADD R10, R18.reuse, 0x1 ;  /* 0x00000001120a7836 */ /* 0x040fe20000000000 */
[----:B------:R-:W-:-:S11]  /*0580*/  @!P0 IADD3 R10, PT, PT, R18, RZ, RZ ;  /* 0x000000ff120a8210 */ /* 0x000fd60007ffe0ff */
[----:B------:R-:W-:Y:S05]  /*0590*/  @!P1 BRA `(.L_x_7) ;  /* 0x0000000000209947 */ /* 0x000fea0003800000 */
[----:B------:R-:W-:-:S13]  /*05a0*/  ISETP.NE.AND P0, PT, R11, 0x2, PT ;  /* 0x000000020b00780c */ /* 0x000fda0003f05270 */
[----:B------:R-:W-:Y:S05]  /*05b0*/  @P0 BRA `(.L_x_8) ;  /* 0x00000000000c0947 */ /* 0x000fea0003800000 */
[----:B------:R-:W2:Y:S04]  /*05c0*/  LDG.E R11, desc[UR4][R8.64+0x4] ;  /* 0x00000404080b7981 */ /* 0x000ea8000c1e1900 */
[----:B--2---:R3:W-:Y:S01]  /*05d0*/  STG.E desc[UR4][R14.64+0x4], R11 ;  /* 0x0000040b0e007986 */ /* 0x0047e2000c101904 */
[----:B------:R-:W-:Y:S05]  /*05e0*/  BRA `(.L_x_9) ;  /* 0x0000000000187947 */ /* 0x000fea0003800000 */
.L_x_8:
[----:B------:R2:W-:Y:S01]  /*05f0*/  STG.E desc[UR4][R14.64+0x4], RZ ;  /* 0x000004ff0e007986 */ /* 0x0005e2000c101904 */
[----:B------:R-:W-:Y:S01]  /*0600*/  IMAD.MOV.U32 R11, RZ, RZ, RZ ;  /* 0x000000ffff0b7224 */ /* 0x000fe200078e00ff */
[----:B------:R-:W-:Y:S06]  /*0610*/  BRA `(.L_x_9) ;  /* 0x00000000000c7947 */ /* 0x000fec0003800000 */
.L_x_7:
[----:B------:R-:W-:Y:S02]  /*0620*/  IMAD.MOV.U32 R13, RZ, RZ, 0x1 ;  /* 0x00000001ff0d7424 */ /* 0x000fe400078e00ff */
[----:B------:R-:W-:-:S03]  /*0630*/  HFMA2 R11, -RZ, RZ, 0, 5.9604644775390625e-08 ;  /* 0x00000001ff0b7431 */ /* 0x000fc600000001ff */
[----:B------:R0:W-:Y:S04]  /*0640*/  STG.E desc[UR4][R14.64+0x4], R13 ;  /* 0x0000040d0e007986 */ /* 0x0001e8000c101904 */
.L_x_9:
[----:B------:R-:W-:Y:S05]  /*0650*/  BSYNC.RECONVERGENT B1 ;  /* 0x0000000000017941 */ /* 0x000fea0003800200 */
.L_x_6:
[----:B------:R-:W4:Y:S01]  /*0660*/  LDG.E R8, desc[UR4][R8.64+0x4] ;  /* 0x0000040408087981 */ /* 0x000f22000c1e1900 */
[----:B------:R-:W-:Y:S01]  /*0670*/  ISETP.NE.AND P1, PT, R22, R23, PT ;  /* 0x000000171600720c */ /* 0x000fe20003f25270 */
[----:B------:R-:W-:Y:S01]  /*0680*/  VIADD R22, R20, 0x1 ;  /* 0x0000000114167836 */ /* 0x000fe20000000000 */
[----:B------:R-:W-:Y:S01]  /*0690*/  IADD3 R18, PT, PT, R10, 0x1, RZ ;  /* 0x000000010a127810 */ /* 0x000fe20007ffe0ff */
[----:B------:R-:W-:Y:S01]  /*06a0*/  VIADD R20, R20, 0x2 ;  /* 0x0000000214147836 */ /* 0x000fe20000000000 */
[----:B----4-:R-:W-:-:S13]  /*06b0*/  ISETP.NE.AND P0, PT, R11, R8, PT ;  /* 0x000000080b00720c */ /* 0x010fda0003f05270 */
[----:B------:R-:W-:Y:S01]  /*06c0*/  @!P0 IMAD.MOV R18, RZ, RZ, R10 ;  /* 0x000000ffff128224 */ /* 0x000fe200078e020a */
[----:B------:R-:W-:Y:S06]  /*06d0*/  @P1 BRA `(.L_x_10) ;  /* 0xfffffff800b81947 */ /* 0x000fec000383ffff */
.L_x_2:
[----:B------:R-:W-:Y:S01]  /*06e0*/  LOP3.LUT R4, R2, 0x1, RZ, 0xc0, !PT ;  /* 0x0000000102047812 */ /* 0x000fe200078ec0ff */
[----:B------:R-:W-:Y:S03]  /*06f0*/  BSSY.RECONVERGENT B1, `(.L_x_11) ;  /* 0x0000032000017945 */ /* 0x000fe60003800200 */
[----:B------:R-:W-:-:S13]  /*0700*/  ISETP.NE.U32.AND P0, PT, R4, 0x1, PT ;  /* 0x000000010400780c */ /* 0x000fda0003f05070 */
[----:B------:R-:W-:Y:S05]  /*0710*/  @P0 BRA `(.L_x_12) ;  /* 0x0000000000bc0947 */ /* 0x000fea0003800000 */
[----:B------:R-:W3:Y:S01]  /*0720*/  LDC.64 R6, c[0x0][0x380] ;  /* 0x0000e000ff067b82 */ /* 0x000ee20000000a00 */
[--C-:B------:R-:W-:Y:S02]  /*0730*/  IMAD R3, R3, R2, R20.reuse ;  /* 0x0000000203037224 */ /* 0x100fe400078e0214 */
[----:B------:R-:W-:-:S03]  /*0740*/  IMAD.IADD R9, R19, 0x1, R20 ;  /* 0x0000000113097824 */ /* 0x000fc600078e0214 */
[C---:B------:R-:W-:Y:S01]  /*0750*/  IADD3 R17, PT, PT, R3.reuse, R2, RZ ;  /* 0x0000000203117210 */ /* 0x040fe20007ffe0ff */
[----:B---3--:R-:W-:-:S04]  /*0760*/  IMAD.WIDE R10, R3, 0x4, R6 ;  /* 0x00000004030a7825 */ /* 0x008fc800078e0206 */
[--C-:B------:R-:W-:Y:S01]  /*0770*/  IMAD.WIDE.U32 R4, R3, 0x4, R6.reuse ;  /* 0x0000000403047825 */ /* 0x100fe200078e0006 */
[----:B012---:R-:W2:Y:S03]  /*0780*/  LDG.E R14, desc[UR4][R10.64+-0x4] ;  /* 0xfffffc040a0e7981 */ /* 0x007ea6000c1e1900 */
[----:B------:R-:W-:Y:S01]  /*0790*/  IMAD.WIDE R8, R9, 0x4, R6 ;  /* 0x0000000409087825 */ /* 0x000fe200078e0206 */
[----:B------:R-:W2:Y:S04]  /*07a0*/  LDG.E R15, desc[UR4][R4.64+0x4] ;  /* 0x00000404040f7981 */ /* 0x000ea8000c1e1900 */
[----:B------:R-:W2:Y:S01]  /*07b0*/  LDG.E R16, desc[UR4][R8.64+-0x4] ;  /* 0xfffffc0408107981 */ /* 0x000ea2000c1e1900 */
[----:B------:R-:W-:-:S03]  /*07c0*/  IMAD.WIDE.U32 R12, R2, 0x4, R10 ;  /* 0x00000004020c7825 */ /* 0x000fc600078e000a */
[----:B------:R-:W3:Y:S01]  /*07d0*/  LDG.E R2, desc[UR4][R8.64+0x4] ;  /* 0x0000040408027981 */ /* 0x000ee2000c1e1900 */
[----:B------:R-:W-:-:S03]  /*07e0*/  IMAD.WIDE.U32 R6, R17, 0x4, R6 ;  /* 0x0000000411067825 */ /* 0x000fc600078e0006 */
[----:B------:R-:W3:Y:S04]  /*07f0*/  LDG.E R17, desc[UR4][R8.64] ;  /* 0x0000000408117981 */ /* 0x000ee8000c1e1900 */
[----:B------:R-:W4:Y:S04]  /*0800*/  LDG.E R13, desc[UR4][R12.64+-0x4] ;  /* 0xfffffc040c0d7981 */ /* 0x000f28000c1e1900 */
[----:B------:R-:W4:Y:S04]  /*0810*/  LDG.E R19, desc[UR4][R6.64] ;  /* 0x0000000406137981 */ /* 0x000f28000c1e1900 */
[----:B------:R-:W5:Y:S01]  /*0820*/  LDG.E R21, desc[UR4][R6.64+0x4] ;  /* 0x0000040406157981 */ /* 0x000f62000c1e1900 */
[----:B------:R-:W-:Y:S01]  /*0830*/  BSSY.RECONVERGENT B2, `(.L_x_13) ;  /* 0x0000018000027945 */ /* 0x000fe20003800200 */
[----:B--2---:R-:W-:-:S04]  /*0840*/  IADD3 R14, PT, PT, R16, R15, R14 ;  /* 0x0000000f100e7210 */ /* 0x004fc80007ffe00e */
[----:B---3--:R-:W-:-:S04]  /*0850*/  IADD3 R2, PT, PT, R2, R14, R17 ;  /* 0x0000000e02027210 */ /* 0x008fc80007ffe011 */
[----:B----4-:R-:W-:-:S05]  /*0860*/  IADD3 R2, PT, PT, R19, R2, R13 ;  /* 0x0000000213027210 */ /* 0x010fca0007ffe00d */
[----:B-----5:R-:W-:-:S05]  /*0870*/  IMAD.IADD R2, R2, 0x1, R21 ;  /* 0x0000000102027824 */ /* 0x020fca00078e0215 */
[----:B------:R-:W-:-:S13]  /*0880*/  ISETP.NE.AND P0, PT, R2, 0x3, PT ;  /* 0x000000030200780c */ /* 0x000fda0003f05270 */
[----:B------:R-:W-:Y:S05]  /*0890*/  @!P0 BRA `(.L_x_14) ;  /* 0x0000000000308947 */ /* 0x000fea0003800000 */
[----:B------:R-:W-:-:S13]  /*08a0*/  ISETP.NE.AND P0, PT, R2, 0x2, PT ;  /* 0x000000020200780c */ /* 0x000fda0003f05270 */
[----:B------:R-:W-:Y:S05]  /*08b0*/  @P0 BRA `(.L_x_15) ;  /* 0x0000000000140947 */ /* 0x000fea0003800000 */
[----:B------:R-:W2:Y:S01]  /*08c0*/  LDG.E R9, desc[UR4][R4.64] ;  /* 0x0000000404097981 */ /* 0x000ea2000c1e1900 */
[----:B------:R-:W0:Y:S02]  /*08d0*/  LDC.64 R6, c[0x0][0x388] ;  /* 0x0000e200ff067b82 */ /* 0x000e240000000a00 */
[----:B0-----:R-:W-:-:S05]  /*08e0*/  IMAD.WIDE.U32 R2, R3, 0x4, R6 ;  /* 0x0000000403027825 */ /* 0x001fca00078e0006 */
[----:B--2---:R2:W-:Y:S01]  /*08f0*/  STG.E desc[UR4][R2.64], R9 ;  /* 0x0000000902007986 */ /* 0x0045e2000c101904 */
[----:B------:R-:W-:Y:S05]  /*0900*/  BRA `(.L_x_16) ;  /* 0x0000000000287947 */ /* 0x000fea0003800000 */
.L_x_15:
[----:B------:R-:W0:Y:S01]  /*0910*/  LDC.64 R6, c[0x0][0x388] ;  /* 0x0000e200ff067b82 */ /* 0x000e220000000a00 */
[----:B------:R-:W-:Y:S02]  /*0920*/  IMAD.MOV.U32 R9, RZ, RZ, RZ ;  /* 0x000000ffff097224 */ /* 0x000fe400078e00ff */
[----:B0-----:R-:W-:-:S05]  /*0930*/  IMAD.WIDE.U32 R6, R3, 0x4, R6 ;  /* 0x0000000403067825 */ /* 0x001fca00078e0006 */
[----:B------:R1:W-:Y:S01]  /*0940*/  STG.E desc[UR4][R6.64], RZ ;  /* 0x000000ff06007986 */ /* 0x0003e2000c101904 */
[----:B------:R-:W-:Y:S05]  /*0950*/  BRA `(.L_x_16) ;  /* 0x0000000000147947 */ /* 0x000fea0003800000 */
.L_x_14:
[----:B------:R-:W0:Y:S01]  /*0960*/  LDC.64 R6, c[0x0][0x388] ;  /* 0x0000e200ff067b82 */ /* 0x000e220000000a00 */
[----:B------:R-:W-:Y:S01]  /*0970*/  MOV R11, 0x1 ;  /* 0x00000001000b7802 */ /* 0x000fe20000000f00 */
[----:B------:R-:W-:Y:S02]  /*0980*/  IMAD.MOV.U32 R9, RZ, RZ, 0x1 ;  /* 0x00000001ff097424 */ /* 0x000fe400078e00ff */
[----:B0-----:R-:W-:-:S05]  /*0990*/  IMAD.WIDE.U32 R6, R3, 0x4, R6 ;  /* 0x0000000403067825 */ /* 0x001fca00078e0006 */
[----:B------:R0:W-:Y:S02]  /*09a0*/  STG.E desc[UR4][R6.64], R11 ;  /* 0x0000000b06007986 */ /* 0x0001e4000c101904 */
.L_x_16:
[----:B------:R-:W-:Y:S05]  /*09b0*/  BSYNC.RECONVERGENT B2 ;  /* 0x0000000000027941 */ /* 0x000fea0003800200 */
.L_x_13:
[----:B------:R-:W3:Y:S01]  /*09c0*/  LDG.E R4, desc[UR4][R4.64] ;  /* 0x0000000404047981 */ /* 0x000ee2000c1e1900 */
[----:B--2---:R-:W-:Y:S01]  /*09d0*/  VIADD R2, R18, 0x1 ;  /* 0x0000000112027836 */ /* 0x004fe20000000000 */
[----:B---3--:R-:W-:-:S13]  /*09e0*/  ISETP.NE.AND P0, PT, R9, R4, PT ;  /* 0x000000040900720c */ /* 0x008fda0003f05270 */
[----:B------:R-:W-:-:S05]  /*09f0*/  @!P0 IADD3 R2, PT, PT, R18, RZ, RZ ;  /* 0x000000ff12028210 */ /* 0x000fca0007ffe0ff */
[----:B------:R-:W-:-:S07]  /*0a00*/  IMAD.MOV.U32 R18, RZ, RZ, R2 ;  /* 0x000000ffff127224 */ /* 0x000fce00078e0002 */
.L_x_12:
[----:B------:R-:W-:Y:S05]  /*0a10*/  BSYNC.RECONVERGENT B1 ;  /* 0x0000000000017941 */ /* 0x000fea0003800200 */
.L_x_11:
[----:B------:R-:W4:Y:S02]  /*0a20*/  I2F.F64.U32 R18, R18 ;  /* 0x0000001200127312 */ /* 0x000f240000201800 */
.L_x_1:
[----:B------:R-:W-:Y:S05]  /*0a30*/  BSYNC.RECONVERGENT B0 ;  /* 0x0000000000007941 */ /* 0x000fea0003800200 */
.L_x_0:
[----:B----4-:R-:W-:Y:S01]  /*0a40*/  SHFL.DOWN PT, R3, R19, 0x10, 0x1f ;  /* 0x0a001f0013037f89 */ /* 0x010fe200000e0000 */
[----:B------:R-:W-:-:S03]  /*0a50*/  LOP3.LUT P0, RZ, R0, 0x1f, RZ, 0xc0, !PT ;  /* 0x0000001f00ff7812 */ /* 0x000fc6000780c0ff */
[----:B------:R-:W4:Y:S02]  /*0a60*/  SHFL.DOWN PT, R2, R18, 0x10, 0x1f ;  /* 0x0a001f0012027f89 */ /* 0x000f2400000e0000 */
[----:B----4-:R-:W-:-:S07]  /*0a70*/  DADD R2, R2, R18 ;  /* 0x0000000002027229 */ /* 0x010fce0000000012 */
[----:B------:R-:W-:Y:S04]  /*0a80*/  SHFL.DOWN PT, R5, R3, 0x8, 0x1f ;  /* 0x09001f0003057f89 */ /* 0x000fe800000e0000 */
[----:B------:R-:W4:Y:S02]  /*0a90*/  SHFL.DOWN PT, R4, R2, 0x8, 0x1f ;  /* 0x09001f0002047f89 */ /* 0x000f2400000e0000 */
[----:B----4-:R-:W-:-:S07]  /*0aa0*/  DADD R4, R2, R4 ;  /* 0x0000000002047229 */ /* 0x010fce0000000004 */
[----:B01----:R-:W-:Y:S04]  /*0ab0*/  SHFL.DOWN PT, R7, R5, 0x4, 0x1f ;  /* 0x08801f0005077f89 */ /* 0x003fe800000e0000 */
[----:B------:R-:W0:Y:S02]  /*0ac0*/  SHFL.DOWN PT, R6, R4, 0x4, 0x1f ;  /* 0x08801f0004067f89 */ /* 0x000e2400000e0000 */
[----:B0-----:R-:W-:-:S07]  /*0ad0*/  DADD R6, R4, R6 ;  /* 0x0000000004067229 */ /* 0x001fce0000000006 */
[----:B------:R-:W-:Y:S04]  /*0ae0*/  SHFL.DOWN PT, R9, R7, 0x2, 0x1f ;  /* 0x08401f0007097f89 */ /* 0x000fe800000e0000 */
[----:B------:R-:W0:Y:S02]  /*0af0*/  SHFL.DOWN PT, R8, R6, 0x2, 0x1f ;  /* 0x08401f0006087f89 */ /* 0x000e2400000e0000 */
[----:B0-----:R-:W-:-:S07]  /*0b00*/  DADD R8, R6, R8 ;  /* 0x0000000006087229 */ /* 0x001fce0000000008 */
[----:B---3--:R-:W-:Y:S04]  /*0b10*/  SHFL.DOWN PT, R11, R9, 0x1, 0x1f ;  /* 0x08201f00090b7f89 */ /* 0x008fe800000e0000 */
[----:B------:R-:W0:Y:S02]  /*0b20*/  SHFL.DOWN PT, R10, R8, 0x1, 0x1f ;  /* 0x08201f00080a7f89 */ /* 0x000e2400000e0000 */
[----:B0-----:R-:W-:Y:S01]  /*0b30*/  DADD R10, R8, R10 ;  /* 0x00000000080a7229 */ /* 0x001fe2000000000a */
[----:B------:R-:W-:Y:S10]  /*0b40*/  @P0 EXIT ;  /* 0x000000000000094d */ /* 0x000ff40003800000 */
[----:B------:R-:W0:Y:S01]  /*0b50*/  LDC.64 R2, c[0x0][0x390] ;  /* 0x0000e400ff027b82 */ /* 0x000e220000000a00 */
[----:B------:R-:W1:Y:S02]  /*0b60*/  F2I.F64.TRUNC R10, R10 ;  /* 0x0000000a000a7311 */ /* 0x000e64000030d100 */
[----:B-1----:R-:W-:-:S05]  /*0b70*/  I2FP.F32.S32 R5, R10 ;  /* 0x0000000a00057245 */ /* 0x002fca0000201400 */
[----:B0-----:R-:W-:Y:S01]  /*0b80*/  REDG.E.ADD.F32.FTZ.RN.STRONG.GPU desc[UR4][R2.64], R5 ;  /* 0x00000005020079a6 */ /* 0x001fe2000c12f304 */
[----:B------:R-:W-:Y:S05]  /*0b90*/  EXIT ;  /* 0x000000000000794d */ /* 0x000fea0003800000 */
.L_x_17:
[----:B------:R-:W-:-:S00]  /*0ba0*/  BRA `(.L_x_17) ;  /* 0xfffffffc00fc7947 */ /* 0x000fc0000383ffff */
[----:B------:R-:W-:-:S00]  /*0bb0*/  NOP ;  /* 0x0000000000007918 */ /* 0x000fc00000000000 */
        /* <DEDUP_REMOVED lines=12> */
.L_x_18:


//--------------------- .nv.shared.reserved.0     --------------------------
	.section	.nv.shared.reserved.0,"aw",@nobits
	.weak		__nv_reservedSMEM_offset_0_alias
	.size		__nv_reservedSMEM_offset_0_alias, 0, 64
	.other		__nv_reservedSMEM_offset_0_alias,@"STO_CUDA_RESERVED_SHARED STV_DEFAULT"
__nv_reservedSMEM_offset_0_alias:
	.zero		0
	.zero		64


//--------------------- .nv.constant0._Z6ConwayPiS_Pfiiii --------------------------
	.section	.nv.constant0._Z6ConwayPiS_Pfiiii,"a",@progbits
	.sectionflags	@""
	.align	4
.nv.constant0._Z6ConwayPiS_Pfiiii:
	.zero		936


//--------------------- SYMBOLS --------------------------

	.type		.nv.reservedSmem.offset0,@object
	.size		.nv.reservedSmem.offset0,0x4
